	.headerflags	@"EF_CUDA_TEXMODE_UNIFIED EF_CUDA_64BIT_ADDRESS EF_CUDA_ACCELERATORS EF_CUDA_SM90 EF_CUDA_VIRTUAL_SM(EF_CUDA_SM90)"
	.elftype	@"ET_EXEC"


//--------------------- .nv.info                  --------------------------
	.section	.nv.info,"",@"SHT_CUDA_INFO"
	.align	4


	//----- nvinfo : EIATTR_REGCOUNT
	.align		4
        /*0000*/ 	.byte	0x04, 0x2f
        /*0002*/ 	.short	(.L_1 - .L_0)
	.align		4
.L_0:
        /*0004*/ 	.word	index@(triton_poi_fused_cat_1)
        /*0008*/ 	.word	0x0000000c


	//----- nvinfo : EIATTR_MIN_STACK_SIZE
	.align		4
.L_1:
        /*000c*/ 	.byte	0x04, 0x12
        /*000e*/ 	.short	(.L_3 - .L_2)
	.align		4
.L_2:
        /*0010*/ 	.word	index@(triton_poi_fused_cat_1)
        /*0014*/ 	.word	0x00000000


	//----- nvinfo : EIATTR_FRAME_SIZE
	.align		4
.L_3:
        /*0018*/ 	.byte	0x04, 0x11
        /*001a*/ 	.short	(.L_5 - .L_4)
	.align		4
.L_4:
        /*001c*/ 	.word	index@(triton_poi_fused_cat_1)
        /*0020*/ 	.word	0x00000000


	//----- nvinfo : EIATTR_MIN_STACK_SIZE
	.align		4
.L_5:
        /*0024*/ 	.byte	0x04, 0x12
        /*0026*/ 	.short	(.L_7 - .L_6)
	.align		4
.L_6:
        /*0028*/ 	.word	index@(triton_poi_fused_cat_1)
        /*002c*/ 	.word	0x00000000
.L_7:


//--------------------- .nv.info.triton_poi_fused_cat_1 --------------------------
	.section	.nv.info.triton_poi_fused_cat_1,"",@"SHT_CUDA_INFO"
	.sectionflags	@""
	.align	4


	//----- nvinfo : EIATTR_CUDA_API_VERSION
	.align		4
        /*0000*/ 	.byte	0x04, 0x37
        /*0002*/ 	.short	(.L_9 - .L_8)
.L_8:
        /*0004*/ 	.word	0x0000007c


	//----- nvinfo : EIATTR_KPARAM_INFO
	.align		4
.L_9:
        /*0008*/ 	.byte	0x04, 0x17
        /*000a*/ 	.short	(.L_11 - .L_10)
.L_10:
        /*000c*/ 	.word	0x00000000
        /*0010*/ 	.short	0x0002
        /*0012*/ 	.short	0x0010
        /*0014*/ 	.byte	0x00, 0xf0, 0x11, 0x00


	//----- nvinfo : EIATTR_KPARAM_INFO
	.align		4
.L_11:
        /*0018*/ 	.byte	0x04, 0x17
        /*001a*/ 	.short	(.L_13 - .L_12)
.L_12:
        /*001c*/ 	.word	0x00000000
        /*0020*/ 	.short	0x0001
        /*0022*/ 	.short	0x0008
        /*0024*/ 	.byte	0x00, 0xf4, 0x21, 0x00


	//----- nvinfo : EIATTR_KPARAM_INFO
	.align		4
.L_13:
        /*0028*/ 	.byte	0x04, 0x17
        /*002a*/ 	.short	(.L_15 - .L_14)
.L_14:
        /*002c*/ 	.word	0x00000000
        /*0030*/ 	.short	0x0000
        /*0032*/ 	.short	0x0000
        /*0034*/ 	.byte	0x00, 0xf4, 0x21, 0x00


	//----- nvinfo : EIATTR_SPARSE_MMA_MASK
	.align		4
.L_15:
        /*0038*/ 	.byte	0x03, 0x50
        /*003a*/ 	.short	0x0000


	//----- nvinfo : EIATTR_MAXREG_COUNT
	.align		4
        /*003c*/ 	.byte	0x03, 0x1b
        /*003e*/ 	.short	0x00ff


	//----- nvinfo : EIATTR_EXIT_INSTR_OFFSETS
	.align		4
        /*0040*/ 	.byte	0x04, 0x1c
        /*0042*/ 	.short	(.L_17 - .L_16)


	//   ....[0]....
.L_16:
        /*0044*/ 	.word	0x00000130


	//   ....[1]....
        /*0048*/ 	.word	0x00000150


	//----- nvinfo : EIATTR_REQNTID
	.align		4
.L_17:
        /*004c*/ 	.byte	0x04, 0x10
        /*004e*/ 	.short	(.L_19 - .L_18)
.L_18:
        /*0050*/ 	.word	0x00000080
        /*0054*/ 	.word	0x00000001
        /*0058*/ 	.word	0x00000001


	//----- nvinfo : EIATTR_CBANK_PARAM_SIZE
	.align		4
.L_19:
        /*005c*/ 	.byte	0x03, 0x19
        /*005e*/ 	.short	0x0014


	//----- nvinfo : EIATTR_PARAM_CBANK
	.align		4
        /*0060*/ 	.byte	0x04, 0x0a
        /*0062*/ 	.short	(.L_21 - .L_20)
	.align		4
.L_20:
        /*0064*/ 	.word	index@(.nv.constant0.triton_poi_fused_cat_1)
        /*0068*/ 	.short	0x0210
        /*006a*/ 	.short	0x0014


	//----- nvinfo : EIATTR_SW_WAR
	.align		4
.L_21:
        /*006c*/ 	.byte	0x04, 0x36
        /*006e*/ 	.short	(.L_23 - .L_22)
.L_22:
        /*0070*/ 	.word	0x00000008
.L_23:


//--------------------- .nv.callgraph             --------------------------
	.section	.nv.callgraph,"",@"SHT_CUDA_CALLGRAPH"
	.align	4
	.sectionentsize	8
	.align		4
        /*0000*/ 	.word	0x00000000
	.align		4
        /*0004*/ 	.word	0xffffffff
	.align		4
        /*0008*/ 	.word	0x00000000
	.align		4
        /*000c*/ 	.word	0xfffffffe
	.align		4
        /*0010*/ 	.word	0x00000000
	.align		4
        /*0014*/ 	.word	0xfffffffd
	.align		4
        /*0018*/ 	.word	0x00000000
	.align		4
        /*001c*/ 	.word	0xfffffffc


//--------------------- .text.triton_poi_fused_cat_1 --------------------------
	.section	.text.triton_poi_fused_cat_1,"ax",@progbits
	.align	128
        .global         triton_poi_fused_cat_1
        .type           triton_poi_fused_cat_1,@function
        .size           triton_poi_fused_cat_1,(.L_x_1 - triton_poi_fused_cat_1)
        .other          triton_poi_fused_cat_1,@"STO_CUDA_ENTRY STV_DEFAULT"
triton_poi_fused_cat_1:
.text.triton_poi_fused_cat_1:
[----:B------:R-:W0:Y:S02]  /*0000*/  LDC R1, c[0x0][0x28] ;  /* 0x00000a00ff017b82 */ /* 0x000e240000000800 */
[----:B------:R-:W1:Y:S01]  /*0010*/  S2R R0, SR_TID.X ;  /* 0x0000000000007919 */ /* 0x000e620000002100 */
[----:B------:R-:W2:Y:S01]  /*0020*/  LDC.64 R2, c[0x0][0x210] ;  /* 0x00008400ff027b82 */ /* 0x000ea20000000a00 */
[----:B------:R-:W-:Y:S01]  /*0030*/  IMAD.MOV.U32 R9, RZ, RZ, RZ ;  /* 0x000000ffff097224 */ /* 0x000fe200078e00ff */
[----:B------:R-:W-:Y:S01]  /*0040*/  ULDC.64 UR4, c[0x0][0x208] ;  /* 0x0000820000047ab9 */ /* 0x000fe20000000a00 */
[----:B------:R-:W3:Y:S05]  /*0050*/  S2R R7, SR_CTAID.X ;  /* 0x0000000000077919 */ /* 0x000eea0000002500 */
[----:B------:R-:W4:Y:S01]  /*0060*/  LDC.64 R4, c[0x0][0x218] ;  /* 0x00008600ff047b82 */ /* 0x000f220000000a00 */
[----:B-1----:R-:W-:-:S05]  /*0070*/  LOP3.LUT R0, R0, 0x7f, RZ, 0xc0, !PT ;  /* 0x0000007f00007812 */ /* 0x002fca00078ec0ff */
[----:B---3--:R-:W-:-:S04]  /*0080*/  IMAD R7, R7, 0x80, R0 ;  /* 0x0000008007077824 */ /* 0x008fc800078e0200 */
[C---:B--2---:R-:W-:Y:S01]  /*0090*/  IMAD.WIDE R2, R7.reuse, 0x4, R2 ;  /* 0x0000000407027825 */ /* 0x044fe200078e0202 */
[----:B------:R-:W-:-:S13]  /*00a0*/  ISETP.GE.AND P0, PT, R7, 0x100, PT ;  /* 0x000001000700780c */ /* 0x000fda0003f06270 */
[----:B------:R1:W5:Y:S01]  /*00b0*/  @!P0 LDG.E R9, desc[UR4][R2.64] ;  /* 0x0000000402098981 */ /* 0x000362000c1e1900 */
[----:B------:R-:W-:-:S04]  /*00c0*/  SHF.R.S32.HI R0, RZ, 0x1f, R7 ;  /* 0x0000001fff007819 */ /* 0x000fc80000011407 */
[----:B------:R-:W-:-:S05]  /*00d0*/  LEA.HI R0, R0, R7, RZ, 0x6 ;  /* 0x0000000700007211 */ /* 0x000fca00078f30ff */
[C---:B------:R-:W-:Y:S01]  /*00e0*/  IMAD.SHL.U32 R6, R0.reuse, 0x4, RZ ;  /* 0x0000000400067824 */ /* 0x040fe200078e00ff */
[----:B------:R-:W-:-:S04]  /*00f0*/  LOP3.LUT R0, R0, 0xffffffc0, RZ, 0xc0, !PT ;  /* 0xffffffc000007812 */ /* 0x000fc800078ec0ff */
[----:B------:R-:W-:-:S04]  /*0100*/  LOP3.LUT R6, R6, 0xffffff00, RZ, 0xc0, !PT ;  /* 0xffffff0006067812 */ /* 0x000fc800078ec0ff */
[----:B------:R-:W-:-:S05]  /*0110*/  IADD3 R7, R6, R7, -R0 ;  /* 0x0000000706077210 */ /* 0x000fca0007ffe800 */
[----:B----4-:R-:W-:Y:S01]  /*0120*/  IMAD.WIDE R4, R7, 0x4, R4 ;  /* 0x0000000407047825 */ /* 0x010fe200078e0204 */
[----:B-1----:R-:W-:Y:S06]  /*0130*/  @P0 EXIT ;  /* 0x000000000000094d */ /* 0x002fec0003800000 */
[----:B-----5:R-:W-:Y:S01]  /*0140*/  STG.E desc[UR4][R4.64], R9 ;  /* 0x0000000904007986 */ /* 0x020fe2000c101904 */
[----:B------:R-:W-:Y:S05]  /*0150*/  EXIT ;  /* 0x000000000000794d */ /* 0x000fea0003800000 */
.L_x_0:
[----:B------:R-:W-:-:S00]  /*0160*/  BRA `(.L_x_0) ;  /* 0xfffffffc00fc7947 */ /* 0x000fc0000383ffff */
[----:B------:R-:W-:-:S00]  /*0170*/  NOP ;  /* 0x0000000000007918 */ /* 0x000fc00000000000 */
        /* <DEDUP_REMOVED lines=8> */
.L_x_1:


//--------------------- .nv.constant0.triton_poi_fused_cat_1 --------------------------
	.section	.nv.constant0.triton_poi_fused_cat_1,"a",@progbits
	.sectionflags	@""
	.align	4
.nv.constant0.triton_poi_fused_cat_1:
	.zero		548
